	.headerflags	@"EF_CUDA_TEXMODE_UNIFIED EF_CUDA_64BIT_ADDRESS EF_CUDA_ACCELERATORS EF_CUDA_SM90 EF_CUDA_VIRTUAL_SM(EF_CUDA_SM90)"
	.elftype	@"ET_EXEC"


//--------------------- .nv.info                  --------------------------
	.section	.nv.info,"",@"SHT_CUDA_INFO"
	.align	4


	//----- nvinfo : EIATTR_REGCOUNT
	.align		4
        /*0000*/ 	.byte	0x04, 0x2f
        /*0002*/ 	.short	(.L_1 - .L_0)
	.align		4
.L_0:
        /*0004*/ 	.word	index@(triton_poi_fused_clone_1)
        /*0008*/ 	.word	0x00000010


	//----- nvinfo : EIATTR_MIN_STACK_SIZE
	.align		4
.L_1:
        /*000c*/ 	.byte	0x04, 0x12
        /*000e*/ 	.short	(.L_3 - .L_2)
	.align		4
.L_2:
        /*0010*/ 	.word	index@(triton_poi_fused_clone_1)
        /*0014*/ 	.word	0x00000000


	//----- nvinfo : EIATTR_FRAME_SIZE
	.align		4
.L_3:
        /*0018*/ 	.byte	0x04, 0x11
        /*001a*/ 	.short	(.L_5 - .L_4)
	.align		4
.L_4:
        /*001c*/ 	.word	index@(triton_poi_fused_clone_1)
        /*0020*/ 	.word	0x00000000


	//----- nvinfo : EIATTR_MIN_STACK_SIZE
	.align		4
.L_5:
        /*0024*/ 	.byte	0x04, 0x12
        /*0026*/ 	.short	(.L_7 - .L_6)
	.align		4
.L_6:
        /*0028*/ 	.word	index@(triton_poi_fused_clone_1)
        /*002c*/ 	.word	0x00000000
.L_7:


//--------------------- .nv.info.triton_poi_fused_clone_1 --------------------------
	.section	.nv.info.triton_poi_fused_clone_1,"",@"SHT_CUDA_INFO"
	.sectionflags	@""
	.align	4


	//----- nvinfo : EIATTR_CUDA_API_VERSION
	.align		4
        /*0000*/ 	.byte	0x04, 0x37
        /*0002*/ 	.short	(.L_9 - .L_8)
.L_8:
        /*0004*/ 	.word	0x0000007c


	//----- nvinfo : EIATTR_KPARAM_INFO
	.align		4
.L_9:
        /*0008*/ 	.byte	0x04, 0x17
        /*000a*/ 	.short	(.L_11 - .L_10)
.L_10:
        /*000c*/ 	.word	0x00000000
        /*0010*/ 	.short	0x0004
        /*0012*/ 	.short	0x001c
        /*0014*/ 	.byte	0x00, 0xf0, 0x11, 0x00


	//----- nvinfo : EIATTR_KPARAM_INFO
	.align		4
.L_11:
        /*0018*/ 	.byte	0x04, 0x17
        /*001a*/ 	.short	(.L_13 - .L_12)
.L_12:
        /*001c*/ 	.word	0x00000000
        /*0020*/ 	.short	0x0003
        /*0022*/ 	.short	0x0018
        /*0024*/ 	.byte	0x00, 0xf0, 0x11, 0x00


	//----- nvinfo : EIATTR_KPARAM_INFO
	.align		4
.L_13:
        /*0028*/ 	.byte	0x04, 0x17
        /*002a*/ 	.short	(.L_15 - .L_14)
.L_14:
        /*002c*/ 	.word	0x00000000
        /*0030*/ 	.short	0x0002
        /*0032*/ 	.short	0x0010
        /*0034*/ 	.byte	0x00, 0xf4, 0x21, 0x00


	//----- nvinfo : EIATTR_KPARAM_INFO
	.align		4
.L_15:
        /*0038*/ 	.byte	0x04, 0x17
        /*003a*/ 	.short	(.L_17 - .L_16)
.L_16:
        /*003c*/ 	.word	0x00000000
        /*0040*/ 	.short	0x0001
        /*0042*/ 	.short	0x0008
        /*0044*/ 	.byte	0x00, 0xf4, 0x21, 0x00


	//----- nvinfo : EIATTR_KPARAM_INFO
	.align		4
.L_17:
        /*0048*/ 	.byte	0x04, 0x17
        /*004a*/ 	.short	(.L_19 - .L_18)
.L_18:
        /*004c*/ 	.word	0x00000000
        /*0050*/ 	.short	0x0000
        /*0052*/ 	.short	0x0000
        /*0054*/ 	.byte	0x00, 0xf4, 0x21, 0x00


	//----- nvinfo : EIATTR_SPARSE_MMA_MASK
	.align		4
.L_19:
        /*0058*/ 	.byte	0x03, 0x50
        /*005a*/ 	.short	0x0000


	//----- nvinfo : EIATTR_MAXREG_COUNT
	.align		4
        /*005c*/ 	.byte	0x03, 0x1b
        /*005e*/ 	.short	0x00ff


	//----- nvinfo : EIATTR_EXIT_INSTR_OFFSETS
	.align		4
        /*0060*/ 	.byte	0x04, 0x1c
        /*0062*/ 	.short	(.L_21 - .L_20)


	//   ....[0]....
.L_20:
        /*0064*/ 	.word	0x00000330


	//   ....[1]....
        /*0068*/ 	.word	0x00000390


	//----- nvinfo : EIATTR_REQNTID
	.align		4
.L_21:
        /*006c*/ 	.byte	0x04, 0x10
        /*006e*/ 	.short	(.L_23 - .L_22)
.L_22:
        /*0070*/ 	.word	0x00000020
        /*0074*/ 	.word	0x00000001
        /*0078*/ 	.word	0x00000001


	//----- nvinfo : EIATTR_CBANK_PARAM_SIZE
	.align		4
.L_23:
        /*007c*/ 	.byte	0x03, 0x19
        /*007e*/ 	.short	0x0020


	//----- nvinfo : EIATTR_PARAM_CBANK
	.align		4
        /*0080*/ 	.byte	0x04, 0x0a
        /*0082*/ 	.short	(.L_25 - .L_24)
	.align		4
.L_24:
        /*0084*/ 	.word	index@(.nv.constant0.triton_poi_fused_clone_1)
        /*0088*/ 	.short	0x0210
        /*008a*/ 	.short	0x0020


	//----- nvinfo : EIATTR_SW_WAR
	.align		4
.L_25:
        /*008c*/ 	.byte	0x04, 0x36
        /*008e*/ 	.short	(.L_27 - .L_26)
.L_26:
        /*0090*/ 	.word	0x00000008
.L_27:


//--------------------- .nv.callgraph             --------------------------
	.section	.nv.callgraph,"",@"SHT_CUDA_CALLGRAPH"
	.align	4
	.sectionentsize	8
	.align		4
        /*0000*/ 	.word	0x00000000
	.align		4
        /*0004*/ 	.word	0xffffffff
	.align		4
        /*0008*/ 	.word	0x00000000
	.align		4
        /*000c*/ 	.word	0xfffffffe
	.align		4
        /*0010*/ 	.word	0x00000000
	.align		4
        /*0014*/ 	.word	0xfffffffd
	.align		4
        /*0018*/ 	.word	0x00000000
	.align		4
        /*001c*/ 	.word	0xfffffffc


//--------------------- .text.triton_poi_fused_clone_1 --------------------------
	.section	.text.triton_poi_fused_clone_1,"ax",@progbits
	.sectionflags	@"SHF_BARRIERS=1"
	.align	128
        .global         triton_poi_fused_clone_1
        .type           triton_poi_fused_clone_1,@function
        .size           triton_poi_fused_clone_1,(.L_x_1 - triton_poi_fused_clone_1)
        .other          triton_poi_fused_clone_1,@"STO_CUDA_ENTRY STV_DEFAULT"
triton_poi_fused_clone_1:
.text.triton_poi_fused_clone_1:
[----:B------:R-:W0:Y:S02]  /*0000*/  LDC R1, c[0x0][0x28] ;  /* 0x00000a00ff017b82 */ /* 0x000e240000000800 */
[----:B------:R-:W1:Y:S01]  /*0010*/  S2R R0, SR_CTAID.Y ;  /* 0x0000000000007919 */ /* 0x000e620000002600 */
[----:B------:R-:W2:Y:S01]  /*0020*/  LDC.64 R4, c[0x0][0x218] ;  /* 0x00008600ff047b82 */ /* 0x000ea20000000a00 */
[----:B------:R-:W-:Y:S01]  /*0030*/  ULDC.64 UR6, c[0x0][0x208] ;  /* 0x0000820000067ab9 */ /* 0x000fe20000000a00 */
[----:B------:R-:W3:Y:S01]  /*0040*/  S2R R13, SR_TID.X ;  /* 0x00000000000d7919 */ /* 0x000ee20000002100 */
[----:B------:R-:W4:Y:S05]  /*0050*/  S2R R8, SR_CTAID.X ;  /* 0x0000000000087919 */ /* 0x000f2a0000002500 */
[----:B------:R-:W5:Y:S01]  /*0060*/  LDC.64 R2, c[0x0][0x210] ;  /* 0x00008400ff027b82 */ /* 0x000f620000000a00 */
[----:B-1----:R-:W-:Y:S01]  /*0070*/  IMAD.SHL.U32 R0, R0, 0x10, RZ ;  /* 0x0000001000007824 */ /* 0x002fe200078e00ff */
[----:B---3--:R-:W-:-:S04]  /*0080*/  SHF.R.U32.HI R9, RZ, 0x4, R13 ;  /* 0x00000004ff097819 */ /* 0x008fc8000001160d */
[----:B------:R-:W-:Y:S01]  /*0090*/  LOP3.LUT R6, R0, 0xf, R13, 0xf8, !PT ;  /* 0x0000000f00067812 */ /* 0x000fe200078ef80d */
[----:B----4-:R-:W-:Y:S01]  /*00a0*/  IMAD.SHL.U32 R8, R8, 0x2, RZ ;  /* 0x0000000208087824 */ /* 0x010fe200078e00ff */
[----:B------:R-:W-:Y:S02]  /*00b0*/  SGXT.U32 R9, R9, 0x1 ;  /* 0x000000010909781a */ /* 0x000fe40000000000 */
[----:B------:R-:W-:Y:S02]  /*00c0*/  SHF.R.S32.HI R7, RZ, 0x1f, R6 ;  /* 0x0000001fff077819 */ /* 0x000fe40000011406 */
[----:B------:R-:W-:Y:S02]  /*00d0*/  ISETP.GE.AND P1, PT, R6, 0x10, PT ;  /* 0x000000100600780c */ /* 0x000fe40003f26270 */
[----:B------:R-:W-:Y:S02]  /*00e0*/  LEA.HI R10, R7, R6, RZ, 0x2 ;  /* 0x00000006070a7211 */ /* 0x000fe400078f10ff */
[----:B------:R-:W-:-:S02]  /*00f0*/  LOP3.LUT R7, R8, R9, RZ, 0xfc, !PT ;  /* 0x0000000908077212 */ /* 0x000fc400078efcff */
[C---:B------:R-:W-:Y:S01]  /*0100*/  LOP3.LUT R11, R10.reuse, 0xfffffffc, RZ, 0xc0, !PT ;  /* 0xfffffffc0a0b7812 */ /* 0x040fe200078ec0ff */
[----:B------:R-:W-:Y:S01]  /*0110*/  IMAD.SHL.U32 R10, R10, 0x4, RZ ;  /* 0x000000040a0a7824 */ /* 0x000fe200078e00ff */
[----:B------:R-:W-:-:S03]  /*0120*/  ISETP.GE.AND P0, PT, R7, 0x4, PT ;  /* 0x000000040700780c */ /* 0x000fc60003f06270 */
[----:B------:R-:W-:Y:S01]  /*0130*/  IMAD.IADD R11, R6, 0x1, -R11 ;  /* 0x00000001060b7824 */ /* 0x000fe200078e0a0b */
[----:B------:R-:W-:Y:S02]  /*0140*/  LOP3.LUT R10, R10, 0xfffffff0, RZ, 0xc0, !PT ;  /* 0xfffffff00a0a7812 */ /* 0x000fe400078ec0ff */
[----:B------:R-:W-:Y:S01]  /*0150*/  ISETP.LT.AND P0, PT, R6, 0x10, !P0 ;  /* 0x000000100600780c */ /* 0x000fe20004701270 */
[----:B------:R-:W-:Y:S02]  /*0160*/  IMAD R7, R7, 0x4, R11 ;  /* 0x0000000407077824 */ /* 0x000fe400078e020b */
[----:B--2---:R-:W-:-:S04]  /*0170*/  IMAD.WIDE R4, R11, 0x4, R4 ;  /* 0x000000040b047825 */ /* 0x004fc800078e0204 */
[----:B------:R-:W-:Y:S02]  /*0180*/  IMAD.IADD R7, R7, 0x1, R10 ;  /* 0x0000000107077824 */ /* 0x000fe400078e020a */
[----:B------:R-:W-:Y:S02]  /*0190*/  IMAD.MOV.U32 R11, RZ, RZ, RZ ;  /* 0x000000ffff0b7224 */ /* 0x000fe400078e00ff */
[----:B------:R-:W-:Y:S02]  /*01a0*/  IMAD.MOV.U32 R6, RZ, RZ, RZ ;  /* 0x000000ffff067224 */ /* 0x000fe400078e00ff */
[----:B-----5:R-:W-:Y:S02]  /*01b0*/  IMAD.WIDE R2, R7, 0x4, R2 ;  /* 0x0000000407027825 */ /* 0x020fe400078e0202 */
[----:B------:R-:W2:Y:S04]  /*01c0*/  @!P1 LDG.E.EL R11, desc[UR6][R4.64] ;  /* 0x00000006040b9981 */ /* 0x000ea8000c2e1900 */
[----:B------:R1:W2:Y:S01]  /*01d0*/  @P0 LDG.E.EL R6, desc[UR6][R2.64] ;  /* 0x0000000602060981 */ /* 0x0002a2000c2e1900 */
[----:B------:R-:W3:Y:S01]  /*01e0*/  S2UR UR5, SR_CgaCtaId ;  /* 0x00000000000579c3 */ /* 0x000ee20000008800 */
[----:B------:R-:W-:Y:S01]  /*01f0*/  IMAD.SHL.U32 R10, R13, 0x2, RZ ;  /* 0x000000020d0a7824 */ /* 0x000fe200078e00ff */
[----:B------:R-:W-:Y:S01]  /*0200*/  UMOV UR4, 0x400 ;  /* 0x0000040000047882 */ /* 0x000fe20000000000 */
[----:B------:R-:W-:-:S02]  /*0210*/  SHF.R.U32.HI R7, RZ, 0x1, R13 ;  /* 0x00000001ff077819 */ /* 0x000fc4000001160d */
[----:B------:R-:W-:Y:S02]  /*0220*/  LOP3.LUT R8, R8, 0x1, R13, 0xf8, !PT ;  /* 0x0000000108087812 */ /* 0x000fe400078ef80d */
[----:B------:R-:W-:Y:S02]  /*0230*/  LOP3.LUT R12, R10, 0x1e, RZ, 0xc0, !PT ;  /* 0x0000001e0a0c7812 */ /* 0x000fe400078ec0ff */
[----:B------:R-:W-:Y:S02]  /*0240*/  LOP3.LUT R9, R9, 0x1e, R10, 0xf8, !PT ;  /* 0x0000001e09097812 */ /* 0x000fe400078ef80a */
[----:B------:R-:W-:Y:S02]  /*0250*/  SGXT.U32 R7, R7, 0x4 ;  /* 0x000000040707781a */ /* 0x000fe40000000000 */
[----:B------:R-:W-:Y:S02]  /*0260*/  ISETP.GE.AND P0, PT, R8, 0x4, PT ;  /* 0x000000040800780c */ /* 0x000fe40003f06270 */
[----:B------:R-:W-:-:S02]  /*0270*/  LOP3.LUT R7, R0, R7, RZ, 0xfc, !PT ;  /* 0x0000000700077212 */ /* 0x000fc400078efcff */
[----:B------:R-:W-:Y:S02]  /*0280*/  LOP3.LUT R10, R10, 0x3c, RZ, 0xc0, !PT ;  /* 0x0000003c0a0a7812 */ /* 0x000fe400078ec0ff */
[----:B------:R-:W-:Y:S02]  /*0290*/  ISETP.LT.AND P0, PT, R7, 0x10, !P0 ;  /* 0x000000100700780c */ /* 0x000fe40004701270 */
[----:B------:R-:W-:Y:S01]  /*02a0*/  LOP3.LUT R0, R13, 0x1f, RZ, 0xc0, !PT ;  /* 0x0000001f0d007812 */ /* 0x000fe200078ec0ff */
[----:B---3--:R-:W-:-:S06]  /*02b0*/  UPRMT UR4, UR5, 0x654, UR4 ;  /* 0x0000065405047896 */ /* 0x008fcc0008000004 */
[----:B------:R-:W-:Y:S01]  /*02c0*/  LEA R12, R12, UR4, 0x1 ;  /* 0x000000040c0c7c11 */ /* 0x000fe2000f8e08ff */
[----:B-1----:R-:W-:-:S04]  /*02d0*/  VIADD R3, R10, UR4 ;  /* 0x000000040a037c36 */ /* 0x002fc80008000000 */
[----:B------:R-:W-:Y:S02]  /*02e0*/  IMAD R9, R9, 0x4, R12 ;  /* 0x0000000409097824 */ /* 0x000fe400078e020c */
[----:B------:R-:W-:Y:S02]  /*02f0*/  IMAD R0, R0, 0x4, R3 ;  /* 0x0000000400007824 */ /* 0x000fe400078e0203 */
[----:B--2---:R-:W-:-:S05]  /*0300*/  FADD R6, R11, R6 ;  /* 0x000000060b067221 */ /* 0x004fca0000000000 */
[----:B------:R1:W-:Y:S01]  /*0310*/  STS [R9], R6 ;  /* 0x0000000609007388 */ /* 0x0003e20000000800 */
[----:B------:R-:W-:Y:S06]  /*0320*/  BAR.SYNC.DEFER_BLOCKING 0x0 ;  /* 0x0000000000007b1d */ /* 0x000fec0000010000 */
[----:B-1----:R-:W-:Y:S05]  /*0330*/  @!P0 EXIT ;  /* 0x000000000000894d */ /* 0x002fea0003800000 */
[----:B------:R-:W0:Y:S01]  /*0340*/  LDS R5, [R0] ;  /* 0x0000000000057984 */ /* 0x000e220000000800 */
[----:B------:R-:W1:Y:S01]  /*0350*/  LDC.64 R2, c[0x0][0x220] ;  /* 0x00008800ff027b82 */ /* 0x000e620000000a00 */
[----:B------:R-:W-:-:S04]  /*0360*/  IMAD R7, R7, 0x4, R8 ;  /* 0x0000000407077824 */ /* 0x000fc800078e0208 */
[----:B-1----:R-:W-:-:S05]  /*0370*/  IMAD.WIDE R2, R7, 0x4, R2 ;  /* 0x0000000407027825 */ /* 0x002fca00078e0202 */
[----:B0-----:R-:W-:Y:S01]  /*0380*/  STG.E desc[UR6][R2.64], R5 ;  /* 0x0000000502007986 */ /* 0x001fe2000c101906 */
[----:B------:R-:W-:Y:S05]  /*0390*/  EXIT ;  /* 0x000000000000794d */ /* 0x000fea0003800000 */
.L_x_0:
[----:B------:R-:W-:-:S00]  /*03a0*/  BRA `(.L_x_0) ;  /* 0xfffffffc00fc7947 */ /* 0x000fc0000383ffff */
[----:B------:R-:W-:-:S00]  /*03b0*/  NOP ;  /* 0x0000000000007918 */ /* 0x000fc00000000000 */
        /* <DEDUP_REMOVED lines=12> */
.L_x_1:


//--------------------- .nv.shared.triton_poi_fused_clone_1 --------------------------
	.section	.nv.shared.triton_poi_fused_clone_1,"aw",@nobits
	.sectionflags	@""
	.align	16
	.zero		1024


//--------------------- .nv.constant0.triton_poi_fused_clone_1 --------------------------
	.section	.nv.constant0.triton_poi_fused_clone_1,"a",@progbits
	.sectionflags	@""
	.align	4
.nv.constant0.triton_poi_fused_clone_1:
	.zero		560
